	.headerflags	@"EF_CUDA_TEXMODE_UNIFIED EF_CUDA_64BIT_ADDRESS EF_CUDA_ACCELERATORS EF_CUDA_SM90 EF_CUDA_VIRTUAL_SM(EF_CUDA_SM90)"
	.elftype	@"ET_EXEC"


//--------------------- .nv.info                  --------------------------
	.section	.nv.info,"",@"SHT_CUDA_INFO"
	.align	4


	//----- nvinfo : EIATTR_REGCOUNT
	.align		4
        /*0000*/ 	.byte	0x04, 0x2f
        /*0002*/ 	.short	(.L_1 - .L_0)
	.align		4
.L_0:
        /*0004*/ 	.word	index@(triton_poi_fused_cat_1)
        /*0008*/ 	.word	0x0000000e


	//----- nvinfo : EIATTR_MIN_STACK_SIZE
	.align		4
.L_1:
        /*000c*/ 	.byte	0x04, 0x12
        /*000e*/ 	.short	(.L_3 - .L_2)
	.align		4
.L_2:
        /*0010*/ 	.word	index@(triton_poi_fused_cat_1)
        /*0014*/ 	.word	0x00000000


	//----- nvinfo : EIATTR_FRAME_SIZE
	.align		4
.L_3:
        /*0018*/ 	.byte	0x04, 0x11
        /*001a*/ 	.short	(.L_5 - .L_4)
	.align		4
.L_4:
        /*001c*/ 	.word	index@(triton_poi_fused_cat_1)
        /*0020*/ 	.word	0x00000000


	//----- nvinfo : EIATTR_MIN_STACK_SIZE
	.align		4
.L_5:
        /*0024*/ 	.byte	0x04, 0x12
        /*0026*/ 	.short	(.L_7 - .L_6)
	.align		4
.L_6:
        /*0028*/ 	.word	index@(triton_poi_fused_cat_1)
        /*002c*/ 	.word	0x00000000
.L_7:


//--------------------- .nv.info.triton_poi_fused_cat_1 --------------------------
	.section	.nv.info.triton_poi_fused_cat_1,"",@"SHT_CUDA_INFO"
	.sectionflags	@""
	.align	4


	//----- nvinfo : EIATTR_CUDA_API_VERSION
	.align		4
        /*0000*/ 	.byte	0x04, 0x37
        /*0002*/ 	.short	(.L_9 - .L_8)
.L_8:
        /*0004*/ 	.word	0x0000007c


	//----- nvinfo : EIATTR_KPARAM_INFO
	.align		4
.L_9:
        /*0008*/ 	.byte	0x04, 0x17
        /*000a*/ 	.short	(.L_11 - .L_10)
.L_10:
        /*000c*/ 	.word	0x00000000
        /*0010*/ 	.short	0x0002
        /*0012*/ 	.short	0x0010
        /*0014*/ 	.byte	0x00, 0xf0, 0x11, 0x00


	//----- nvinfo : EIATTR_KPARAM_INFO
	.align		4
.L_11:
        /*0018*/ 	.byte	0x04, 0x17
        /*001a*/ 	.short	(.L_13 - .L_12)
.L_12:
        /*001c*/ 	.word	0x00000000
        /*0020*/ 	.short	0x0001
        /*0022*/ 	.short	0x0008
        /*0024*/ 	.byte	0x00, 0xf4, 0x21, 0x00


	//----- nvinfo : EIATTR_KPARAM_INFO
	.align		4
.L_13:
        /*0028*/ 	.byte	0x04, 0x17
        /*002a*/ 	.short	(.L_15 - .L_14)
.L_14:
        /*002c*/ 	.word	0x00000000
        /*0030*/ 	.short	0x0000
        /*0032*/ 	.short	0x0000
        /*0034*/ 	.byte	0x00, 0xf4, 0x21, 0x00


	//----- nvinfo : EIATTR_SPARSE_MMA_MASK
	.align		4
.L_15:
        /*0038*/ 	.byte	0x03, 0x50
        /*003a*/ 	.short	0x0000


	//----- nvinfo : EIATTR_MAXREG_COUNT
	.align		4
        /*003c*/ 	.byte	0x03, 0x1b
        /*003e*/ 	.short	0x00ff


	//----- nvinfo : EIATTR_EXIT_INSTR_OFFSETS
	.align		4
        /*0040*/ 	.byte	0x04, 0x1c
        /*0042*/ 	.short	(.L_17 - .L_16)


	//   ....[0]....
.L_16:
        /*0044*/ 	.word	0x000002c0


	//   ....[1]....
        /*0048*/ 	.word	0x000002e0


	//----- nvinfo : EIATTR_REQNTID
	.align		4
.L_17:
        /*004c*/ 	.byte	0x04, 0x10
        /*004e*/ 	.short	(.L_19 - .L_18)
.L_18:
        /*0050*/ 	.word	0x00000080
        /*0054*/ 	.word	0x00000001
        /*0058*/ 	.word	0x00000001


	//----- nvinfo : EIATTR_CBANK_PARAM_SIZE
	.align		4
.L_19:
        /*005c*/ 	.byte	0x03, 0x19
        /*005e*/ 	.short	0x0014


	//----- nvinfo : EIATTR_PARAM_CBANK
	.align		4
        /*0060*/ 	.byte	0x04, 0x0a
        /*0062*/ 	.short	(.L_21 - .L_20)
	.align		4
.L_20:
        /*0064*/ 	.word	index@(.nv.constant0.triton_poi_fused_cat_1)
        /*0068*/ 	.short	0x0210
        /*006a*/ 	.short	0x0014


	//----- nvinfo : EIATTR_SW_WAR
	.align		4
.L_21:
        /*006c*/ 	.byte	0x04, 0x36
        /*006e*/ 	.short	(.L_23 - .L_22)
.L_22:
        /*0070*/ 	.word	0x00000008
.L_23:


//--------------------- .nv.callgraph             --------------------------
	.section	.nv.callgraph,"",@"SHT_CUDA_CALLGRAPH"
	.align	4
	.sectionentsize	8
	.align		4
        /*0000*/ 	.word	0x00000000
	.align		4
        /*0004*/ 	.word	0xffffffff
	.align		4
        /*0008*/ 	.word	0x00000000
	.align		4
        /*000c*/ 	.word	0xfffffffe
	.align		4
        /*0010*/ 	.word	0x00000000
	.align		4
        /*0014*/ 	.word	0xfffffffd
	.align		4
        /*0018*/ 	.word	0x00000000
	.align		4
        /*001c*/ 	.word	0xfffffffc


//--------------------- .text.triton_poi_fused_cat_1 --------------------------
	.section	.text.triton_poi_fused_cat_1,"ax",@progbits
	.align	128
        .global         triton_poi_fused_cat_1
        .type           triton_poi_fused_cat_1,@function
        .size           triton_poi_fused_cat_1,(.L_x_1 - triton_poi_fused_cat_1)
        .other          triton_poi_fused_cat_1,@"STO_CUDA_ENTRY STV_DEFAULT"
triton_poi_fused_cat_1:
.text.triton_poi_fused_cat_1:
[----:B------:R-:W0:Y:S02]  /*0000*/  LDC R1, c[0x0][0x28] ;  /* 0x00000a00ff017b82 */ /* 0x000e240000000800 */
[----:B------:R-:W1:Y:S01]  /*0010*/  S2R R0, SR_TID.X ;  /* 0x0000000000007919 */ /* 0x000e620000002100 */
[----:B------:R-:W2:Y:S01]  /*0020*/  LDC.64 R2, c[0x0][0x210] ;  /* 0x00008400ff027b82 */ /* 0x000ea20000000a00 */
[----:B------:R-:W-:Y:S01]  /*0030*/  ULDC.64 UR4, c[0x0][0x208] ;  /* 0x0000820000047ab9 */ /* 0x000fe20000000a00 */
[----:B------:R-:W3:Y:S01]  /*0040*/  S2R R9, SR_CTAID.X ;  /* 0x0000000000097919 */ /* 0x000ee20000002500 */
[----:B-1----:R-:W-:Y:S02]  /*0050*/  LOP3.LUT R0, R0, 0x7f, RZ, 0xc0, !PT ;  /* 0x0000007f00007812 */ /* 0x002fe400078ec0ff */
[----:B---3--:R-:W-:-:S03]  /*0060*/  SHF.R.S32.HI R6, RZ, 0x18, R9 ;  /* 0x00000018ff067819 */ /* 0x008fc60000011409 */
[----:B------:R-:W-:Y:S01]  /*0070*/  IMAD R7, R9, 0x80, R0 ;  /* 0x0000008009077824 */ /* 0x000fe200078e0200 */
[----:B------:R-:W-:-:S04]  /*0080*/  SGXT R6, R6, 0x1 ;  /* 0x000000010606781a */ /* 0x000fc80000000200 */
[----:B------:R-:W-:Y:S02]  /*0090*/  SHF.R.S32.HI R0, RZ, 0x1f, R7 ;  /* 0x0000001fff007819 */ /* 0x000fe40000011407 */
[-C--:B------:R-:W-:Y:S02]  /*00a0*/  LEA.HI R6, R6, R7.reuse, RZ, 0x6 ;  /* 0x0000000706067211 */ /* 0x080fe400078f30ff */
[----:B------:R-:W-:Y:S02]  /*00b0*/  LEA.HI R0, R0, R7, RZ, 0x4 ;  /* 0x0000000700007211 */ /* 0x000fe400078f20ff */
[----:B------:R-:W-:Y:S02]  /*00c0*/  SHF.R.S32.HI R9, RZ, 0x6, R6 ;  /* 0x00000006ff097819 */ /* 0x000fe40000011406 */
[----:B------:R-:W-:Y:S02]  /*00d0*/  SHF.R.S32.HI R4, RZ, 0x4, R0 ;  /* 0x00000004ff047819 */ /* 0x000fe40000011400 */
[----:B------:R-:W-:-:S02]  /*00e0*/  LOP3.LUT R0, R0, 0xfffffff0, RZ, 0xc0, !PT ;  /* 0xfffffff000007812 */ /* 0x000fc400078ec0ff */
[----:B------:R-:W-:-:S03]  /*00f0*/  LEA.HI R5, R4, R4, RZ, 0x2 ;  /* 0x0000000404057211 */ /* 0x000fc600078f10ff */
[----:B------:R-:W-:Y:S01]  /*0100*/  IMAD.IADD R0, R7, 0x1, -R0 ;  /* 0x0000000107007824 */ /* 0x000fe200078e0a00 */
[----:B------:R-:W-:-:S03]  /*0110*/  LOP3.LUT R5, R5, 0xfffffffc, RZ, 0xc0, !PT ;  /* 0xfffffffc05057812 */ /* 0x000fc600078ec0ff */
[----:B------:R-:W-:Y:S02]  /*0120*/  IMAD R9, R9, 0x10, R0 ;  /* 0x0000001009097824 */ /* 0x000fe400078e0200 */
[----:B------:R-:W-:Y:S02]  /*0130*/  IMAD.IADD R5, R4, 0x1, -R5 ;  /* 0x0000000104057824 */ /* 0x000fe400078e0a05 */
[----:B------:R-:W-:Y:S02]  /*0140*/  IMAD.MOV.U32 R0, RZ, RZ, RZ ;  /* 0x000000ffff007224 */ /* 0x000fe400078e00ff */
[----:B--2---:R-:W-:Y:S01]  /*0150*/  IMAD.WIDE R2, R9, 0x4, R2 ;  /* 0x0000000409027825 */ /* 0x004fe200078e0202 */
[----:B------:R-:W-:-:S04]  /*0160*/  ISETP.NE.AND P0, PT, R5, 0x2, PT ;  /* 0x000000020500780c */ /* 0x000fc80003f05270 */
[----:B------:R-:W-:-:S13]  /*0170*/  ISETP.LT.AND P6, PT, R7, 0x100, !P0 ;  /* 0x000001000700780c */ /* 0x000fda00047c1270 */
[----:B------:R-:W2:Y:S01]  /*0180*/  @P6 LDG.E.EL R0, desc[UR4][R2.64+0x200] ;  /* 0x0002000402006981 */ /* 0x000ea2000c2e1900 */
[----:B------:R-:W-:Y:S01]  /*0190*/  ISETP.GE.AND P1, PT, R7, 0x100, PT ;  /* 0x000001000700780c */ /* 0x000fe20003f26270 */
[----:B------:R-:W-:Y:S01]  /*01a0*/  IMAD.MOV.U32 R9, RZ, RZ, RZ ;  /* 0x000000ffff097224 */ /* 0x000fe200078e00ff */
[C---:B------:R-:W-:Y:S01]  /*01b0*/  ISETP.NE.AND P3, PT, R5.reuse, 0x1, PT ;  /* 0x000000010500780c */ /* 0x040fe20003f65270 */
[----:B------:R-:W-:Y:S01]  /*01c0*/  IMAD.MOV.U32 R6, RZ, RZ, RZ ;  /* 0x000000ffff067224 */ /* 0x000fe200078e00ff */
[C---:B------:R-:W-:Y:S02]  /*01d0*/  ISETP.GE.AND P2, PT, R5.reuse, 0x1, PT ;  /* 0x000000010500780c */ /* 0x040fe40003f46270 */
[----:B------:R-:W-:Y:S02]  /*01e0*/  ISETP.GT.AND P4, PT, R5, 0x2, !P1 ;  /* 0x000000020500780c */ /* 0x000fe40004f84270 */
[C---:B------:R-:W-:Y:S01]  /*01f0*/  ISETP.LT.AND P5, PT, R7.reuse, 0x100, !P2 ;  /* 0x000001000700780c */ /* 0x040fe200057a1270 */
[----:B------:R-:W1:Y:S10]  /*0200*/  LDC.64 R4, c[0x0][0x218] ;  /* 0x00008600ff047b82 */ /* 0x000e740000000a00 */
[----:B------:R-:W3:Y:S01]  /*0210*/  @P4 LDG.E.EL R9, desc[UR4][R2.64+0x300] ;  /* 0x0003000402094981 */ /* 0x000ee2000c2e1900 */
[----:B--2---:R-:W-:Y:S01]  /*0220*/  SEL R8, R0, RZ, P6 ;  /* 0x000000ff00087207 */ /* 0x004fe20003000000 */
[----:B------:R-:W-:Y:S01]  /*0230*/  IMAD.MOV.U32 R0, RZ, RZ, RZ ;  /* 0x000000ffff007224 */ /* 0x000fe200078e00ff */
[----:B------:R-:W-:-:S05]  /*0240*/  ISETP.LT.AND P6, PT, R7, 0x100, !P3 ;  /* 0x000001000700780c */ /* 0x000fca0005fc1270 */
[----:B------:R-:W2:Y:S08]  /*0250*/  @P5 LDG.E.EL R0, desc[UR4][R2.64] ;  /* 0x0000000402005981 */ /* 0x000eb0000c2e1900 */
[----:B------:R-:W4:Y:S01]  /*0260*/  @P6 LDG.E.EL R6, desc[UR4][R2.64+0x100] ;  /* 0x0001000402066981 */ /* 0x000f22000c2e1900 */
[----:B-1----:R-:W-:Y:S01]  /*0270*/  IMAD.WIDE R4, R7, 0x4, R4 ;  /* 0x0000000407047825 */ /* 0x002fe200078e0204 */
[----:B---3--:R-:W-:-:S02]  /*0280*/  @P0 SEL R8, R9, RZ, P4 ;  /* 0x000000ff09080207 */ /* 0x008fc40002000000 */
[----:B--2---:R-:W-:Y:S02]  /*0290*/  SEL R9, R0, RZ, P5 ;  /* 0x000000ff00097207 */ /* 0x004fe40002800000 */
[----:B----4-:R-:W-:-:S04]  /*02a0*/  SEL R11, R6, RZ, P6 ;  /* 0x000000ff060b7207 */ /* 0x010fc80003000000 */
[----:B------:R-:W-:Y:S01]  /*02b0*/  @P2 SEL R9, R11, R8, !P3 ;  /* 0x000000080b092207 */ /* 0x000fe20005800000 */
[----:B------:R-:W-:Y:S06]  /*02c0*/  @P1 EXIT ;  /* 0x000000000000194d */ /* 0x000fec0003800000 */
[----:B------:R-:W-:Y:S01]  /*02d0*/  STG.E desc[UR4][R4.64], R9 ;  /* 0x0000000904007986 */ /* 0x000fe2000c101904 */
[----:B------:R-:W-:Y:S05]  /*02e0*/  EXIT ;  /* 0x000000000000794d */ /* 0x000fea0003800000 */
.L_x_0:
[----:B------:R-:W-:-:S00]  /*02f0*/  BRA `(.L_x_0) ;  /* 0xfffffffc00fc7947 */ /* 0x000fc0000383ffff */
[----:B------:R-:W-:-:S00]  /*0300*/  NOP ;  /* 0x0000000000007918 */ /* 0x000fc00000000000 */
[----:B------:R-:W-:-:S00]  /*0310*/  NOP ;  /* 0x0000000000007918 */ /* 0x000fc00000000000 */
[----:B------:R-:W-:-:S00]  /*0320*/  NOP ;  /* 0x0000000000007918 */ /* 0x000fc00000000000 */
[----:B------:R-:W-:-:S00]  /*0330*/  NOP ;  /* 0x0000000000007918 */ /* 0x000fc00000000000 */
[----:B------:R-:W-:-:S00]  /*0340*/  NOP ;  /* 0x0000000000007918 */ /* 0x000fc00000000000 */
[----:B------:R-:W-:-:S00]  /*0350*/  NOP ;  /* 0x0000000000007918 */ /* 0x000fc00000000000 */
[----:B------:R-:W-:-:S00]  /*0360*/  NOP ;  /* 0x0000000000007918 */ /* 0x000fc00000000000 */
[----:B------:R-:W-:-:S00]  /*0370*/  NOP ;  /* 0x0000000000007918 */ /* 0x000fc00000000000 */
.L_x_1:


//--------------------- .nv.constant0.triton_poi_fused_cat_1 --------------------------
	.section	.nv.constant0.triton_poi_fused_cat_1,"a",@progbits
	.sectionflags	@""
	.align	4
.nv.constant0.triton_poi_fused_cat_1:
	.zero		548
